//
// Generated by NVIDIA NVVM Compiler
//
// Compiler Build ID: CL-36424714
// Cuda compilation tools, release 13.0, V13.0.88
// Based on NVVM 20.0.0
//

.version 9.0
.target sm_100
.address_size 64

	// .globl	_Z8fquarticfffff
.extern .func  (.param .b32 func_retval0) vprintf
(
	.param .b64 vprintf_param_0,
	.param .b64 vprintf_param_1
)
;
.func  (.param .b64 func_retval0) __internal_accurate_pow
()
;
.global .align 1 .b8 $str[45] = {102, 113, 117, 97, 114, 116, 105, 99, 32, 37, 100, 44, 32, 97, 52, 61, 37, 103, 32, 97, 51, 61, 37, 103, 32, 97, 50, 61, 37, 103, 32, 97, 49, 61, 37, 103, 32, 97, 48, 61, 37, 103, 32, 10};
.global .align 1 .b8 $str$1[55] = {100, 113, 117, 97, 114, 116, 105, 99, 32, 37, 100, 44, 32, 97, 91, 52, 93, 61, 37, 103, 32, 97, 91, 51, 93, 61, 37, 103, 32, 97, 91, 50, 93, 61, 37, 103, 32, 97, 91, 49, 93, 61, 37, 103, 32, 97, 91, 48, 93, 61, 37, 103, 32, 10};
.global .align 1 .b8 $str$2[20] = {99, 117, 98, 105, 99, 95, 114, 111, 111, 116, 40, 50, 55, 41, 32, 37, 103, 32, 10};

.visible .entry _Z8fquarticfffff(
	.param .f32 _Z8fquarticfffff_param_0,
	.param .f32 _Z8fquarticfffff_param_1,
	.param .f32 _Z8fquarticfffff_param_2,
	.param .f32 _Z8fquarticfffff_param_3,
	.param .f32 _Z8fquarticfffff_param_4
)
{
	.local .align 16 .b8 	__local_depot0[48];
	.reg .b64 	%SP;
	.reg .b64 	%SPL;
	.reg .b32 	%r<4>;
	.reg .b32 	%f<6>;
	.reg .b64 	%rd<5>;
	.reg .b64 	%fd<6>;

	mov.u64 	%SPL, __local_depot0;
	cvta.local.u64 	%SP, %SPL;
	ld.param.f32 	%f1, [_Z8fquarticfffff_param_0];
	ld.param.f32 	%f2, [_Z8fquarticfffff_param_1];
	ld.param.f32 	%f3, [_Z8fquarticfffff_param_2];
	ld.param.f32 	%f4, [_Z8fquarticfffff_param_3];
	ld.param.f32 	%f5, [_Z8fquarticfffff_param_4];
	add.u64 	%rd1, %SP, 0;
	add.u64 	%rd2, %SPL, 0;
	mov.u32 	%r1, %tid.x;
	cvt.f64.f32 	%fd1, %f1;
	cvt.f64.f32 	%fd2, %f2;
	cvt.f64.f32 	%fd3, %f3;
	cvt.f64.f32 	%fd4, %f4;
	cvt.f64.f32 	%fd5, %f5;
	st.local.u32 	[%rd2], %r1;
	st.local.f64 	[%rd2+8], %fd1;
	st.local.v2.f64 	[%rd2+16], {%fd2, %fd3};
	st.local.v2.f64 	[%rd2+32], {%fd4, %fd5};
	mov.u64 	%rd3, $str;
	cvta.global.u64 	%rd4, %rd3;
	{ // callseq 0, 0
	.param .b64 param0;
	st.param.b64 	[param0], %rd4;
	.param .b64 param1;
	st.param.b64 	[param1], %rd1;
	.param .b32 retval0;
	call.uni (retval0), 
	vprintf, 
	(
	param0, 
	param1
	);
	ld.param.b32 	%r2, [retval0];
	} // callseq 0
	ret;

}
	// .globl	_Z8dquarticddddd
.visible .entry _Z8dquarticddddd(
	.param .f64 _Z8dquarticddddd_param_0,
	.param .f64 _Z8dquarticddddd_param_1,
	.param .f64 _Z8dquarticddddd_param_2,
	.param .f64 _Z8dquarticddddd_param_3,
	.param .f64 _Z8dquarticddddd_param_4
)
{
	.local .align 16 .b8 	__local_depot1[48];
	.reg .b64 	%SP;
	.reg .b64 	%SPL;
	.reg .pred 	%p<2>;
	.reg .b32 	%r<7>;
	.reg .b64 	%rd<7>;
	.reg .b64 	%fd<10>;

	mov.u64 	%SPL, __local_depot1;
	cvta.local.u64 	%SP, %SPL;
	ld.param.f64 	%fd1, [_Z8dquarticddddd_param_0];
	ld.param.f64 	%fd2, [_Z8dquarticddddd_param_1];
	ld.param.f64 	%fd3, [_Z8dquarticddddd_param_2];
	ld.param.f64 	%fd4, [_Z8dquarticddddd_param_3];
	ld.param.f64 	%fd5, [_Z8dquarticddddd_param_4];
	add.u64 	%rd1, %SP, 0;
	add.u64 	%rd2, %SPL, 0;
	mov.u32 	%r1, %tid.x;
	st.local.u32 	[%rd2], %r1;
	st.local.f64 	[%rd2+8], %fd1;
	st.local.v2.f64 	[%rd2+16], {%fd2, %fd3};
	st.local.v2.f64 	[%rd2+32], {%fd4, %fd5};
	mov.u64 	%rd3, $str$1;
	cvta.global.u64 	%rd4, %rd3;
	{ // callseq 1, 0
	.param .b64 param0;
	st.param.b64 	[param0], %rd4;
	.param .b64 param1;
	st.param.b64 	[param1], %rd1;
	.param .b32 retval0;
	call.uni (retval0), 
	vprintf, 
	(
	param0, 
	param1
	);
	ld.param.b32 	%r2, [retval0];
	} // callseq 1
	{ // callseq 2, 0
	.param .b64 retval0;
	call.uni (retval0), 
	__internal_accurate_pow, 
	(
	);
	ld.param.f64 	%fd6, [retval0];
	} // callseq 2
	mov.f64 	%fd8, 0d403B000000000000;
	{
	.reg .b32 %temp; 
	mov.b64 	{%temp, %r4}, %fd8;
	}
	setp.lt.s32 	%p1, %r4, 0;
	selp.f64 	%fd9, 0dFFF8000000000000, %fd6, %p1;
	st.local.f64 	[%rd2], %fd9;
	mov.u64 	%rd5, $str$2;
	cvta.global.u64 	%rd6, %rd5;
	{ // callseq 3, 0
	.param .b64 param0;
	st.param.b64 	[param0], %rd6;
	.param .b64 param1;
	st.param.b64 	[param1], %rd1;
	.param .b32 retval0;
	call.uni (retval0), 
	vprintf, 
	(
	param0, 
	param1
	);
	ld.param.b32 	%r5, [retval0];
	} // callseq 3
	ret;

}
.func  (.param .b64 func_retval0) __internal_accurate_pow()
{
	.reg .pred 	%p<8>;
	.reg .b32 	%r<46>;
	.reg .b32 	%f<3>;
	.reg .b64 	%fd<109>;

	mov.f64 	%fd10, 0d403B000000000000;
	{
	.reg .b32 %temp; 
	mov.b64 	{%temp, %r8}, %fd10;
	}
	{
	.reg .b32 %temp; 
	mov.b64 	{%r9, %temp}, %fd10;
	}
	shr.u32 	%r10, %r8, 20;
	setp.lt.u32 	%p1, %r8, 1048576;
	mov.f64 	%fd11, 0d439B000000000000;
	{
	.reg .b32 %temp; 
	mov.b64 	{%temp, %r11}, %fd11;
	}
	{
	.reg .b32 %temp; 
	mov.b64 	{%r12, %temp}, %fd11;
	}
	shr.u32 	%r13, %r11, 20;
	add.s32 	%r14, %r13, -54;
	selp.b32 	%r15, %r12, %r9, %p1;
	selp.b32 	%r16, %r11, %r8, %p1;
	selp.b32 	%r1, %r14, %r10, %p1;
	add.s32 	%r45, %r1, -1023;
	and.b32  	%r17, %r16, -2146435073;
	or.b32  	%r18, %r17, 1072693248;
	mov.b64 	%fd107, {%r15, %r18};
	setp.lt.u32 	%p2, %r18, 1073127583;
	@%p2 bra 	$L__BB2_2;
	{
	.reg .b32 %temp; 
	mov.b64 	{%r19, %temp}, %fd107;
	}
	{
	.reg .b32 %temp; 
	mov.b64 	{%temp, %r20}, %fd107;
	}
	add.s32 	%r21, %r20, -1048576;
	mov.b64 	%fd107, {%r19, %r21};
	add.s32 	%r45, %r1, -1022;
$L__BB2_2:
	add.f64 	%fd12, %fd107, 0dBFF0000000000000;
	add.f64 	%fd13, %fd107, 0d3FF0000000000000;
	rcp.approx.ftz.f64 	%fd14, %fd13;
	neg.f64 	%fd15, %fd13;
	fma.rn.f64 	%fd16, %fd15, %fd14, 0d3FF0000000000000;
	fma.rn.f64 	%fd17, %fd16, %fd16, %fd16;
	fma.rn.f64 	%fd18, %fd17, %fd14, %fd14;
	mul.f64 	%fd19, %fd12, %fd18;
	fma.rn.f64 	%fd20, %fd12, %fd18, %fd19;
	mul.f64 	%fd21, %fd20, %fd20;
	fma.rn.f64 	%fd22, %fd21, 0d3EB0F5FF7D2CAFE2, 0d3ED0F5D241AD3B5A;
	fma.rn.f64 	%fd23, %fd22, %fd21, 0d3EF3B20A75488A3F;
	fma.rn.f64 	%fd24, %fd23, %fd21, 0d3F1745CDE4FAECD5;
	fma.rn.f64 	%fd25, %fd24, %fd21, 0d3F3C71C7258A578B;
	fma.rn.f64 	%fd26, %fd25, %fd21, 0d3F6249249242B910;
	fma.rn.f64 	%fd27, %fd26, %fd21, 0d3F89999999999DFB;
	sub.f64 	%fd28, %fd12, %fd20;
	add.f64 	%fd29, %fd28, %fd28;
	neg.f64 	%fd30, %fd20;
	fma.rn.f64 	%fd31, %fd30, %fd12, %fd29;
	mul.f64 	%fd32, %fd18, %fd31;
	fma.rn.f64 	%fd33, %fd21, %fd27, 0d3FB5555555555555;
	mov.f64 	%fd34, 0d3FB5555555555555;
	sub.f64 	%fd35, %fd34, %fd33;
	fma.rn.f64 	%fd36, %fd21, %fd27, %fd35;
	add.f64 	%fd37, %fd36, 0dBC46A4CB00B9E7B0;
	add.f64 	%fd38, %fd33, %fd37;
	sub.f64 	%fd39, %fd33, %fd38;
	add.f64 	%fd40, %fd37, %fd39;
	mul.rn.f64 	%fd41, %fd20, %fd20;
	neg.f64 	%fd42, %fd41;
	fma.rn.f64 	%fd43, %fd20, %fd20, %fd42;
	{
	.reg .b32 %temp; 
	mov.b64 	{%r22, %temp}, %fd32;
	}
	{
	.reg .b32 %temp; 
	mov.b64 	{%temp, %r23}, %fd32;
	}
	add.s32 	%r24, %r23, 1048576;
	mov.b64 	%fd44, {%r22, %r24};
	fma.rn.f64 	%fd45, %fd20, %fd44, %fd43;
	mul.rn.f64 	%fd46, %fd41, %fd20;
	neg.f64 	%fd47, %fd46;
	fma.rn.f64 	%fd48, %fd41, %fd20, %fd47;
	fma.rn.f64 	%fd49, %fd41, %fd32, %fd48;
	fma.rn.f64 	%fd50, %fd45, %fd20, %fd49;
	mul.rn.f64 	%fd51, %fd38, %fd46;
	neg.f64 	%fd52, %fd51;
	fma.rn.f64 	%fd53, %fd38, %fd46, %fd52;
	fma.rn.f64 	%fd54, %fd38, %fd50, %fd53;
	fma.rn.f64 	%fd55, %fd40, %fd46, %fd54;
	add.f64 	%fd56, %fd51, %fd55;
	sub.f64 	%fd57, %fd51, %fd56;
	add.f64 	%fd58, %fd55, %fd57;
	add.f64 	%fd59, %fd20, %fd56;
	sub.f64 	%fd60, %fd20, %fd59;
	add.f64 	%fd61, %fd56, %fd60;
	add.f64 	%fd62, %fd58, %fd61;
	add.f64 	%fd63, %fd32, %fd62;
	add.f64 	%fd64, %fd59, %fd63;
	sub.f64 	%fd65, %fd59, %fd64;
	add.f64 	%fd66, %fd63, %fd65;
	xor.b32  	%r25, %r45, -2147483648;
	mov.b32 	%r26, 1127219200;
	mov.b64 	%fd67, {%r25, %r26};
	mov.b32 	%r27, -2147483648;
	mov.b64 	%fd68, {%r27, %r26};
	sub.f64 	%fd69, %fd67, %fd68;
	fma.rn.f64 	%fd70, %fd69, 0d3FE62E42FEFA39EF, %fd64;
	fma.rn.f64 	%fd71, %fd69, 0dBFE62E42FEFA39EF, %fd70;
	sub.f64 	%fd72, %fd71, %fd64;
	sub.f64 	%fd73, %fd66, %fd72;
	fma.rn.f64 	%fd74, %fd69, 0d3C7ABC9E3B39803F, %fd73;
	add.f64 	%fd75, %fd70, %fd74;
	sub.f64 	%fd76, %fd70, %fd75;
	add.f64 	%fd77, %fd74, %fd76;
	mov.f64 	%fd78, 0d3FD5555555555555;
	{
	.reg .b32 %temp; 
	mov.b64 	{%temp, %r28}, %fd78;
	}
	{
	.reg .b32 %temp; 
	mov.b64 	{%r29, %temp}, %fd78;
	}
	shl.b32 	%r30, %r28, 1;
	setp.gt.u32 	%p3, %r30, -33554433;
	and.b32  	%r31, %r28, -15728641;
	selp.b32 	%r32, %r31, %r28, %p3;
	mov.b64 	%fd79, {%r29, %r32};
	mul.rn.f64 	%fd80, %fd75, %fd79;
	neg.f64 	%fd81, %fd80;
	fma.rn.f64 	%fd82, %fd75, %fd79, %fd81;
	fma.rn.f64 	%fd83, %fd77, %fd79, %fd82;
	add.f64 	%fd4, %fd80, %fd83;
	sub.f64 	%fd84, %fd80, %fd4;
	add.f64 	%fd5, %fd83, %fd84;
	fma.rn.f64 	%fd85, %fd4, 0d3FF71547652B82FE, 0d4338000000000000;
	{
	.reg .b32 %temp; 
	mov.b64 	{%r5, %temp}, %fd85;
	}
	mov.f64 	%fd86, 0dC338000000000000;
	add.rn.f64 	%fd87, %fd85, %fd86;
	fma.rn.f64 	%fd88, %fd87, 0dBFE62E42FEFA39EF, %fd4;
	fma.rn.f64 	%fd89, %fd87, 0dBC7ABC9E3B39803F, %fd88;
	fma.rn.f64 	%fd90, %fd89, 0d3E5ADE1569CE2BDF, 0d3E928AF3FCA213EA;
	fma.rn.f64 	%fd91, %fd90, %fd89, 0d3EC71DEE62401315;
	fma.rn.f64 	%fd92, %fd91, %fd89, 0d3EFA01997C89EB71;
	fma.rn.f64 	%fd93, %fd92, %fd89, 0d3F2A01A014761F65;
	fma.rn.f64 	%fd94, %fd93, %fd89, 0d3F56C16C1852B7AF;
	fma.rn.f64 	%fd95, %fd94, %fd89, 0d3F81111111122322;
	fma.rn.f64 	%fd96, %fd95, %fd89, 0d3FA55555555502A1;
	fma.rn.f64 	%fd97, %fd96, %fd89, 0d3FC5555555555511;
	fma.rn.f64 	%fd98, %fd97, %fd89, 0d3FE000000000000B;
	fma.rn.f64 	%fd99, %fd98, %fd89, 0d3FF0000000000000;
	fma.rn.f64 	%fd100, %fd99, %fd89, 0d3FF0000000000000;
	{
	.reg .b32 %temp; 
	mov.b64 	{%r6, %temp}, %fd100;
	}
	{
	.reg .b32 %temp; 
	mov.b64 	{%temp, %r7}, %fd100;
	}
	shl.b32 	%r33, %r5, 20;
	add.s32 	%r34, %r33, %r7;
	mov.b64 	%fd108, {%r6, %r34};
	{
	.reg .b32 %temp; 
	mov.b64 	{%temp, %r35}, %fd4;
	}
	mov.b32 	%f2, %r35;
	abs.f32 	%f1, %f2;
	setp.lt.f32 	%p4, %f1, 0f4086232B;
	@%p4 bra 	$L__BB2_5;
	setp.lt.f64 	%p5, %fd4, 0d0000000000000000;
	add.f64 	%fd101, %fd4, 0d7FF0000000000000;
	selp.f64 	%fd108, 0d0000000000000000, %fd101, %p5;
	setp.geu.f32 	%p6, %f1, 0f40874800;
	@%p6 bra 	$L__BB2_5;
	shr.u32 	%r36, %r5, 31;
	add.s32 	%r37, %r5, %r36;
	shr.s32 	%r38, %r37, 1;
	shl.b32 	%r39, %r38, 20;
	add.s32 	%r40, %r7, %r39;
	mov.b64 	%fd102, {%r6, %r40};
	sub.s32 	%r41, %r5, %r38;
	shl.b32 	%r42, %r41, 20;
	add.s32 	%r43, %r42, 1072693248;
	mov.b32 	%r44, 0;
	mov.b64 	%fd103, {%r44, %r43};
	mul.f64 	%fd108, %fd103, %fd102;
$L__BB2_5:
	abs.f64 	%fd104, %fd108;
	setp.eq.f64 	%p7, %fd104, 0d7FF0000000000000;
	fma.rn.f64 	%fd105, %fd108, %fd5, %fd108;
	selp.f64 	%fd106, %fd108, %fd105, %p7;
	st.param.f64 	[func_retval0], %fd106;
	ret;

}


// ===== COMPILED SASS (sm_100) =====

	.target	sm_100

	.elftype	@"ET_EXEC"


//--------------------- .note.nv.tkinfo           --------------------------
	.section	.note.nv.tkinfo,"",@"SHT_NOTE"
	.sectionflags	@"SHF_NOTE_NV_TKINFO"
	.tkinfo
        /*0018*/ 	.word	0x00000002
        /*0030*/ 	.string	""
        /*0030*/ 	.string	"ptxas"
        /*0030*/ 	.string	"Cuda compilation tools, release 13.0, V13.0.88"
        /*0030*/ 	.string	"Build cuda_13.0.r13.0/compiler.36424714_0"
        /*0030*/ 	.string	"-arch sm_100 -m 64 "



//--------------------- .note.nv.cuinfo           --------------------------
	.section	.note.nv.cuinfo,"",@"SHT_NOTE"
	.sectionflags	@"SHF_NOTE_NV_CUINFO"
        /*0018*/ 	.short	0x0002
        /*001a*/ 	.short	0x0064
        /*001c*/ 	.short	0x0082
	.zero		2


//--------------------- .nv.info                  --------------------------
	.section	.nv.info,"",@"SHT_CUDA_INFO"
	.align	4


	//----- nvinfo : EIATTR_REGCOUNT
	.align		4
        /*0000*/ 	.byte	0x04, 0x2f
        /*0002*/ 	.short	(.L_4 - .L_3)
	.align		4
.L_3:
        /*0004*/ 	.word	index@(_Z8fquarticfffff)
        /*0008*/ 	.word	0x00000018


	//----- nvinfo : EIATTR_FRAME_SIZE
	.align		4
.L_4:
        /*000c*/ 	.byte	0x04, 0x11
        /*000e*/ 	.short	(.L_6 - .L_5)
	.align		4
.L_5:
        /*0010*/ 	.word	index@(_Z8fquarticfffff)
        /*0014*/ 	.word	0x00000030


	//----- nvinfo : EIATTR_REGCOUNT
	.align		4
.L_6:
        /*0018*/ 	.byte	0x04, 0x2f
        /*001a*/ 	.short	(.L_8 - .L_7)
	.align		4
.L_7:
        /*001c*/ 	.word	index@(_Z8dquarticddddd)
        /*0020*/ 	.word	0x0000001c


	//----- nvinfo : EIATTR_FRAME_SIZE
	.align		4
.L_8:
        /*0024*/ 	.byte	0x04, 0x11
        /*0026*/ 	.short	(.L_10 - .L_9)
	.align		4
.L_9:
        /*0028*/ 	.word	index@($_Z8dquarticddddd$__internal_accurate_pow)
        /*002c*/ 	.word	0x00000030


	//----- nvinfo : EIATTR_FRAME_SIZE
	.align		4
.L_10:
        /*0030*/ 	.byte	0x04, 0x11
        /*0032*/ 	.short	(.L_12 - .L_11)
	.align		4
.L_11:
        /*0034*/ 	.word	index@(_Z8dquarticddddd)
        /*0038*/ 	.word	0x00000030


	//----- nvinfo : EIATTR_MIN_STACK_SIZE
	.align		4
.L_12:
        /*003c*/ 	.byte	0x04, 0x12
        /*003e*/ 	.short	(.L_14 - .L_13)
	.align		4
.L_13:
        /*0040*/ 	.word	index@(_Z8dquarticddddd)
        /*0044*/ 	.word	0x00000030


	//----- nvinfo : EIATTR_MIN_STACK_SIZE
	.align		4
.L_14:
        /*0048*/ 	.byte	0x04, 0x12
        /*004a*/ 	.short	(.L_16 - .L_15)
	.align		4
.L_15:
        /*004c*/ 	.word	index@(_Z8fquarticfffff)
        /*0050*/ 	.word	0x00000030
.L_16:


//--------------------- .nv.compat                --------------------------
	.section	.nv.compat,"",@"SHT_CUDA_COMPAT_INFO"
	.align	4
        /*0000*/ 	.byte	0x02, 0x09, 0x00, 0x00, 0x02, 0x02, 0x01, 0x00, 0x02, 0x05, 0x05, 0x00, 0x03, 0x07, 0x01, 0x01
        /*0010*/ 	.byte	0x02, 0x03, 0x00, 0x00, 0x02, 0x06, 0x01, 0x00, 0x04, 0x0b, 0x08, 0x00, 0x01, 0x00, 0x00, 0x00
        /*0020*/ 	.byte	0x00, 0x00, 0x00, 0x00


//--------------------- .nv.info._Z8dquarticddddd --------------------------
	.section	.nv.info._Z8dquarticddddd,"",@"SHT_CUDA_INFO"
	.sectionflags	@""
	.align	4


	//----- nvinfo : EIATTR_CUDA_API_VERSION
	.align		4
        /*0000*/ 	.byte	0x04, 0x37
        /*0002*/ 	.short	(.L_18 - .L_17)
.L_17:
        /*0004*/ 	.word	0x00000082


	//----- nvinfo : EIATTR_KPARAM_INFO
	.align		4
.L_18:
        /*0008*/ 	.byte	0x04, 0x17
        /*000a*/ 	.short	(.L_20 - .L_19)
.L_19:
        /*000c*/ 	.word	0x00000000
        /*0010*/ 	.short	0x0004
        /*0012*/ 	.short	0x0020
        /*0014*/ 	.byte	0x00, 0xf0, 0x21, 0x00


	//----- nvinfo : EIATTR_KPARAM_INFO
	.align		4
.L_20:
        /*0018*/ 	.byte	0x04, 0x17
        /*001a*/ 	.short	(.L_22 - .L_21)
.L_21:
        /*001c*/ 	.word	0x00000000
        /*0020*/ 	.short	0x0003
        /*0022*/ 	.short	0x0018
        /*0024*/ 	.byte	0x00, 0xf0, 0x21, 0x00


	//----- nvinfo : EIATTR_KPARAM_INFO
	.align		4
.L_22:
        /*0028*/ 	.byte	0x04, 0x17
        /*002a*/ 	.short	(.L_24 - .L_23)
.L_23:
        /*002c*/ 	.word	0x00000000
        /*0030*/ 	.short	0x0002
        /*0032*/ 	.short	0x0010
        /*0034*/ 	.byte	0x00, 0xf0, 0x21, 0x00


	//----- nvinfo : EIATTR_KPARAM_INFO
	.align		4
.L_24:
        /*0038*/ 	.byte	0x04, 0x17
        /*003a*/ 	.short	(.L_26 - .L_25)
.L_25:
        /*003c*/ 	.word	0x00000000
        /*0040*/ 	.short	0x0001
        /*0042*/ 	.short	0x0008
        /*0044*/ 	.byte	0x00, 0xf0, 0x21, 0x00


	//----- nvinfo : EIATTR_KPARAM_INFO
	.align		4
.L_26:
        /*0048*/ 	.byte	0x04, 0x17
        /*004a*/ 	.short	(.L_28 - .L_27)
.L_27:
        /*004c*/ 	.word	0x00000000
        /*0050*/ 	.short	0x0000
        /*0052*/ 	.short	0x0000
        /*0054*/ 	.byte	0x00, 0xf0, 0x21, 0x00


	//----- nvinfo : EIATTR_SPARSE_MMA_MASK
	.align		4
.L_28:
        /*0058*/ 	.byte	0x03, 0x50
        /*005a*/ 	.short	0x0000


	//----- nvinfo : EIATTR_MAXREG_COUNT
	.align		4
        /*005c*/ 	.byte	0x03, 0x1b
        /*005e*/ 	.short	0x00ff


	//----- nvinfo : EIATTR_EXTERNS
	.align		4
        /*0060*/ 	.byte	0x04, 0x0f
        /*0062*/ 	.short	(.L_30 - .L_29)


	//   ....[0]....
	.align		4
.L_29:
        /*0064*/ 	.word	index@(vprintf)


	//----- nvinfo : EIATTR_MERCURY_ISA_VERSION
	.align		4
.L_30:
        /*0068*/ 	.byte	0x03, 0x5f
        /*006a*/ 	.short	0x0101


	//----- nvinfo : EIATTR_VRC_CTA_INIT_COUNT
	.align		4
        /*006c*/ 	.byte	0x02, 0x4a
	.zero		1
	.zero		1


	//----- nvinfo : EIATTR_SYSCALL_OFFSETS
	.align		4
        /*0070*/ 	.byte	0x04, 0x46
        /*0072*/ 	.short	(.L_32 - .L_31)


	//   ....[0]....
.L_31:
        /*0074*/ 	.word	0x00000180


	//   ....[1]....
        /*0078*/ 	.word	0x00000230


	//----- nvinfo : EIATTR_EXIT_INSTR_OFFSETS
	.align		4
.L_32:
        /*007c*/ 	.byte	0x04, 0x1c
        /*007e*/ 	.short	(.L_34 - .L_33)


	//   ....[0]....
.L_33:
        /*0080*/ 	.word	0x00000240


	//----- nvinfo : EIATTR_CRS_STACK_SIZE
	.align		4
.L_34:
        /*0084*/ 	.byte	0x04, 0x1e
        /*0086*/ 	.short	(.L_36 - .L_35)
.L_35:
        /*0088*/ 	.word	0x00000000


	//----- nvinfo : EIATTR_CBANK_PARAM_SIZE
	.align		4
.L_36:
        /*008c*/ 	.byte	0x03, 0x19
        /*008e*/ 	.short	0x0028


	//----- nvinfo : EIATTR_PARAM_CBANK
	.align		4
        /*0090*/ 	.byte	0x04, 0x0a
        /*0092*/ 	.short	(.L_38 - .L_37)
	.align		4
.L_37:
        /*0094*/ 	.word	index@(.nv.constant0._Z8dquarticddddd)
        /*0098*/ 	.short	0x0380
        /*009a*/ 	.short	0x0028


	//----- nvinfo : EIATTR_SW_WAR
	.align		4
.L_38:
        /*009c*/ 	.byte	0x04, 0x36
        /*009e*/ 	.short	(.L_40 - .L_39)
.L_39:
        /*00a0*/ 	.word	0x00000008
.L_40:


//--------------------- .nv.info._Z8fquarticfffff --------------------------
	.section	.nv.info._Z8fquarticfffff,"",@"SHT_CUDA_INFO"
	.sectionflags	@""
	.align	4


	//----- nvinfo : EIATTR_CUDA_API_VERSION
	.align		4
        /*0000*/ 	.byte	0x04, 0x37
        /*0002*/ 	.short	(.L_42 - .L_41)
.L_41:
        /*0004*/ 	.word	0x00000082


	//----- nvinfo : EIATTR_KPARAM_INFO
	.align		4
.L_42:
        /*0008*/ 	.byte	0x04, 0x17
        /*000a*/ 	.short	(.L_44 - .L_43)
.L_43:
        /*000c*/ 	.word	0x00000000
        /*0010*/ 	.short	0x0004
        /*0012*/ 	.short	0x0010
        /*0014*/ 	.byte	0x00, 0xf0, 0x11, 0x00


	//----- nvinfo : EIATTR_KPARAM_INFO
	.align		4
.L_44:
        /*0018*/ 	.byte	0x04, 0x17
        /*001a*/ 	.short	(.L_46 - .L_45)
.L_45:
        /*001c*/ 	.word	0x00000000
        /*0020*/ 	.short	0x0003
        /*0022*/ 	.short	0x000c
        /*0024*/ 	.byte	0x00, 0xf0, 0x11, 0x00


	//----- nvinfo : EIATTR_KPARAM_INFO
	.align		4
.L_46:
        /*0028*/ 	.byte	0x04, 0x17
        /*002a*/ 	.short	(.L_48 - .L_47)
.L_47:
        /*002c*/ 	.word	0x00000000
        /*0030*/ 	.short	0x0002
        /*0032*/ 	.short	0x0008
        /*0034*/ 	.byte	0x00, 0xf0, 0x11, 0x00


	//----- nvinfo : EIATTR_KPARAM_INFO
	.align		4
.L_48:
        /*0038*/ 	.byte	0x04, 0x17
        /*003a*/ 	.short	(.L_50 - .L_49)
.L_49:
        /*003c*/ 	.word	0x00000000
        /*0040*/ 	.short	0x0001
        /*0042*/ 	.short	0x0004
        /*0044*/ 	.byte	0x00, 0xf0, 0x11, 0x00


	//----- nvinfo : EIATTR_KPARAM_INFO
	.align		4
.L_50:
        /*0048*/ 	.byte	0x04, 0x17
        /*004a*/ 	.short	(.L_52 - .L_51)
.L_51:
        /*004c*/ 	.word	0x00000000
        /*0050*/ 	.short	0x0000
        /*0052*/ 	.short	0x0000
        /*0054*/ 	.byte	0x00, 0xf0, 0x11, 0x00


	//----- nvinfo : EIATTR_SPARSE_MMA_MASK
	.align		4
.L_52:
        /*0058*/ 	.byte	0x03, 0x50
        /*005a*/ 	.short	0x0000


	//----- nvinfo : EIATTR_MAXREG_COUNT
	.align		4
        /*005c*/ 	.byte	0x03, 0x1b
        /*005e*/ 	.short	0x00ff


	//----- nvinfo : EIATTR_EXTERNS
	.align		4
        /*0060*/ 	.byte	0x04, 0x0f
        /*0062*/ 	.short	(.L_54 - .L_53)


	//   ....[0]....
	.align		4
.L_53:
        /*0064*/ 	.word	index@(vprintf)


	//----- nvinfo : EIATTR_MERCURY_ISA_VERSION
	.align		4
.L_54:
        /*0068*/ 	.byte	0x03, 0x5f
        /*006a*/ 	.short	0x0101


	//----- nvinfo : EIATTR_VRC_CTA_INIT_COUNT
	.align		4
        /*006c*/ 	.byte	0x02, 0x4a
	.zero		1
	.zero		1


	//----- nvinfo : EIATTR_SYSCALL_OFFSETS
	.align		4
        /*0070*/ 	.byte	0x04, 0x46
        /*0072*/ 	.short	(.L_56 - .L_55)


	//   ....[0]....
.L_55:
        /*0074*/ 	.word	0x00000180


	//----- nvinfo : EIATTR_EXIT_INSTR_OFFSETS
	.align		4
.L_56:
        /*0078*/ 	.byte	0x04, 0x1c
        /*007a*/ 	.short	(.L_58 - .L_57)


	//   ....[0]....
.L_57:
        /*007c*/ 	.word	0x00000190


	//----- nvinfo : EIATTR_CBANK_PARAM_SIZE
	.align		4
.L_58:
        /*0080*/ 	.byte	0x03, 0x19
        /*0082*/ 	.short	0x0014


	//----- nvinfo : EIATTR_PARAM_CBANK
	.align		4
        /*0084*/ 	.byte	0x04, 0x0a
        /*0086*/ 	.short	(.L_60 - .L_59)
	.align		4
.L_59:
        /*0088*/ 	.word	index@(.nv.constant0._Z8fquarticfffff)
        /*008c*/ 	.short	0x0380
        /*008e*/ 	.short	0x0014


	//----- nvinfo : EIATTR_SW_WAR
	.align		4
.L_60:
        /*0090*/ 	.byte	0x04, 0x36
        /*0092*/ 	.short	(.L_62 - .L_61)
.L_61:
        /*0094*/ 	.word	0x00000008
.L_62:


//--------------------- .nv.callgraph             --------------------------
	.section	.nv.callgraph,"",@"SHT_CUDA_CALLGRAPH"
	.align	4
	.sectionentsize	8
	.align		4
        /*0000*/ 	.word	0x00000000
	.align		4
        /*0004*/ 	.word	0xffffffff
	.align		4
        /*0008*/ 	.word	index@(_Z8dquarticddddd)
	.align		4
        /*000c*/ 	.word	index@(vprintf)
	.align		4
        /*0010*/ 	.word	index@(_Z8fquarticfffff)
	.align		4
        /*0014*/ 	.word	index@(vprintf)
	.align		4
        /*0018*/ 	.word	0x00000000
	.align		4
        /*001c*/ 	.word	0xfffffffe
	.align		4
        /*0020*/ 	.word	0x00000000
	.align		4
        /*0024*/ 	.word	0xfffffffd
	.align		4
        /*0028*/ 	.word	0x00000000
	.align		4
        /*002c*/ 	.word	0xfffffffc


//--------------------- .nv.constant4             --------------------------
	.section	.nv.constant4,"a",@progbits
	.align	8
	.align		8
.nv.constant4:
        /*0000*/ 	.dword	vprintf
	.align		8
        /*0008*/ 	.dword	$str
	.align		8
        /*0010*/ 	.dword	$str$1
	.align		8
        /*0018*/ 	.dword	$str$2


//--------------------- .text._Z8dquarticddddd    --------------------------
	.section	.text._Z8dquarticddddd,"ax",@progbits
	.align	128
        .global         _Z8dquarticddddd
        .type           _Z8dquarticddddd,@function
        .size           _Z8dquarticddddd,(.L_x_6 - _Z8dquarticddddd)
        .other          _Z8dquarticddddd,@"STO_CUDA_ENTRY STV_DEFAULT"
_Z8dquarticddddd:
.text._Z8dquarticddddd:
[----:B------:R-:W0:Y:S01]  /*0000*/  LDC R1, c[0x0][0x37c] ;  /* 0x0000df00ff017b82 */ /* 0x000e220000000800 */
[----:B------:R-:W1:Y:S07]  /*0010*/  S2R R0, SR_TID.X ;  /* 0x0000000000007919 */ /* 0x000e6e0000002100 */
[----:B------:R-:W2:Y:S01]  /*0020*/  LDC.64 R12, c[0x0][0x388] ;  /* 0x0000e200ff0c7b82 */ /* 0x000ea20000000a00 */
[----:B------:R-:W3:Y:S01]  /*0030*/  LDCU UR4, c[0x0][0x2f8] ;  /* 0x00005f00ff0477ac */ /* 0x000ee20008000800 */
[----:B0-----:R-:W-:Y:S01]  /*0040*/  VIADD R1, R1, 0xffffffd0 ;  /* 0xffffffd001017836 */ /* 0x001fe20000000000 */
[----:B------:R-:W-:Y:S01]  /*0050*/  MOV R2, 0x0 ;  /* 0x0000000000027802 */ /* 0x000fe20000000f00 */
[----:B------:R-:W0:Y:S04]  /*0060*/  LDCU UR5, c[0x0][0x2fc] ;  /* 0x00005f80ff0577ac */ /* 0x000e280008000800 */
[----:B------:R-:W2:Y:S01]  /*0070*/  LDC.64 R14, c[0x0][0x390] ;  /* 0x0000e400ff0e7b82 */ /* 0x000ea20000000a00 */
[----:B------:R-:W4:Y:S07]  /*0080*/  LDCU.64 UR6, c[0x4][0x10] ;  /* 0x01000200ff0677ac */ /* 0x000f2e0008000a00 */
[----:B------:R-:W5:Y:S01]  /*0090*/  LDC.64 R20, c[0x0][0x398] ;  /* 0x0000e600ff147b82 */ /* 0x000f620000000a00 */
[----:B---3--:R-:W-:-:S07]  /*00a0*/  IADD3 R16, P0, PT, R1, UR4, RZ ;  /* 0x0000000401107c10 */ /* 0x008fce000ff1e0ff */
[----:B------:R-:W5:Y:S01]  /*00b0*/  LDC.64 R22, c[0x0][0x3a0] ;  /* 0x0000e800ff167b82 */ /* 0x000f620000000a00 */
[----:B0-----:R-:W-:Y:S02]  /*00c0*/  IMAD.X R17, RZ, RZ, UR5, P0 ;  /* 0x00000005ff117e24 */ /* 0x001fe400080e06ff */
[----:B----4-:R-:W-:Y:S01]  /*00d0*/  IMAD.U32 R4, RZ, RZ, UR6 ;  /* 0x00000006ff047e24 */ /* 0x010fe2000f8e00ff */
[----:B------:R-:W-:Y:S01]  /*00e0*/  MOV R5, UR7 ;  /* 0x0000000700057c02 */ /* 0x000fe20008000f00 */
[----:B------:R-:W-:Y:S01]  /*00f0*/  IMAD.MOV.U32 R6, RZ, RZ, R16 ;  /* 0x000000ffff067224 */ /* 0x000fe200078e0010 */
[----:B-1----:R0:W-:Y:S02]  /*0100*/  STL [R1], R0 ;  /* 0x0000000001007387 */ /* 0x0021e40000100800 */
[----:B------:R-:W1:Y:S01]  /*0110*/  LDC.64 R10, c[0x0][0x380] ;  /* 0x0000e000ff0a7b82 */ /* 0x000e620000000a00 */
[----:B------:R-:W-:Y:S01]  /*0120*/  IMAD.MOV.U32 R7, RZ, RZ, R17 ;  /* 0x000000ffff077224 */ /* 0x000fe200078e0011 */
[----:B--2---:R0:W-:Y:S06]  /*0130*/  STL.128 [R1+0x10], R12 ;  /* 0x0000100c01007387 */ /* 0x0041ec0000100c00 */
[----:B------:R0:W2:Y:S01]  /*0140*/  LDC.64 R8, c[0x4][R2] ;  /* 0x0100000002087b82 */ /* 0x0000a20000000a00 */
[----:B-----5:R0:W-:Y:S04]  /*0150*/  STL.128 [R1+0x20], R20 ;  /* 0x0000201401007387 */ /* 0x0201e80000100c00 */
[----:B-1----:R0:W-:Y:S02]  /*0160*/  STL.64 [R1+0x8], R10 ;  /* 0x0000080a01007387 */ /* 0x0021e40000100a00 */
[----:B0-----:R-:W-:-:S07]  /*0170*/  LEPC R20, `(.L_x_0) ;  /* 0x000000001014794e */ /* 0x001fce0000000000 */
[----:B--2---:R-:W-:Y:S05]  /*0180*/  CALL.ABS.NOINC R8 ;  /* 0x0000000008007343 */ /* 0x004fea0003c00000 */
.L_x_0:
[----:B------:R-:W-:-:S07]  /*0190*/  MOV R0, 0x1b0 ;  /* 0x000001b000007802 */ /* 0x000fce0000000f00 */
[----:B------:R-:W-:Y:S05]  /*01a0*/  CALL.REL.NOINC `($_Z8dquarticddddd$__internal_accurate_pow) ;  /* 0x0000000000287944 */ /* 0x000fea0003c00000 */
[----:B------:R-:W0:Y:S01]  /*01b0*/  LDC.64 R2, c[0x4][R2] ;  /* 0x0100000002027b82 */ /* 0x000e220000000a00 */
[----:B------:R1:W-:Y:S01]  /*01c0*/  STL.64 [R1], R8 ;  /* 0x0000000801007387 */ /* 0x0003e20000100a00 */
[----:B------:R-:W2:Y:S01]  /*01d0*/  LDCU.64 UR4, c[0x4][0x18] ;  /* 0x01000300ff0477ac */ /* 0x000ea20008000a00 */
[----:B------:R-:W-:Y:S01]  /*01e0*/  IMAD.MOV.U32 R6, RZ, RZ, R16 ;  /* 0x000000ffff067224 */ /* 0x000fe200078e0010 */
[----:B------:R-:W-:Y:S02]  /*01f0*/  MOV R7, R17 ;  /* 0x0000001100077202 */ /* 0x000fe40000000f00 */
[----:B--2---:R-:W-:Y:S01]  /*0200*/  MOV R4, UR4 ;  /* 0x0000000400047c02 */ /* 0x004fe20008000f00 */
[----:B-1----:R-:W-:-:S07]  /*0210*/  IMAD.U32 R5, RZ, RZ, UR5 ;  /* 0x00000005ff057e24 */ /* 0x002fce000f8e00ff */
[----:B------:R-:W-:-:S07]  /*0220*/  LEPC R20, `(.L_x_1) ;  /* 0x000000001014794e */ /* 0x000fce0000000000 */
[----:B0-----:R-:W-:Y:S05]  /*0230*/  CALL.ABS.NOINC R2 ;  /* 0x0000000002007343 */ /* 0x001fea0003c00000 */
.L_x_1:
[----:B------:R-:W-:Y:S05]  /*0240*/  EXIT ;  /* 0x000000000000794d */ /* 0x000fea0003800000 */
        .type           $_Z8dquarticddddd$__internal_accurate_pow,@function
        .size           $_Z8dquarticddddd$__internal_accurate_pow,(.L_x_6 - $_Z8dquarticddddd$__internal_accurate_pow)
$_Z8dquarticddddd$__internal_accurate_pow:
[----:B------:R-:W0:Y:S01]  /*0250*/  MUFU.RCP64H R11, 1.84375 ;  /* 0x3ffd8000000b7908 */ /* 0x000e220000001800 */
[----:B------:R-:W-:Y:S02]  /*0260*/  HFMA2 R10, -RZ, RZ, 0, 0 ;  /* 0x00000000ff0a7431 */ /* 0x000fe400000001ff */
[----:B------:R-:W-:Y:S01]  /*0270*/  IMAD.MOV.U32 R4, RZ, RZ, 0x0 ;  /* 0x00000000ff047424 */ /* 0x000fe200078e00ff */
[----:B------:R-:W-:Y:S01]  /*0280*/  UMOV UR4, 0x7d2cafe2 ;  /* 0x7d2cafe200047882 */ /* 0x000fe20000000000 */
[----:B------:R-:W-:Y:S01]  /*0290*/  IMAD.MOV.U32 R5, RZ, RZ, 0x3ffd8000 ;  /* 0x3ffd8000ff057424 */ /* 0x000fe200078e00ff */
[----:B------:R-:W-:Y:S01]  /*02a0*/  UMOV UR5, 0x3eb0f5ff ;  /* 0x3eb0f5ff00057882 */ /* 0x000fe20000000000 */
[----:B------:R-:W-:Y:S02]  /*02b0*/  IMAD.MOV.U32 R6, RZ, RZ, 0x41ad3b5a ;  /* 0x41ad3b5aff067424 */ /* 0x000fe400078e00ff */
[----:B------:R-:W-:Y:S02]  /*02c0*/  IMAD.MOV.U32 R7, RZ, RZ, 0x3ed0f5d2 ;  /* 0x3ed0f5d2ff077424 */ /* 0x000fe400078e00ff */
[----:B0-----:R-:W-:-:S08]  /*02d0*/  DFMA R4, R10, -R4, 1 ;  /* 0x3ff000000a04742b */ /* 0x001fd00000000804 */
[----:B------:R-:W-:-:S08]  /*02e0*/  DFMA R4, R4, R4, R4 ;  /* 0x000000040404722b */ /* 0x000fd00000000004 */
[----:B------:R-:W-:-:S08]  /*02f0*/  DFMA R10, R10, R4, R10 ;  /* 0x000000040a0a722b */ /* 0x000fd0000000000a */
[----:B------:R-:W-:-:S08]  /*0300*/  DMUL R4, R10, -0.15625 ;  /* 0xbfc400000a047828 */ /* 0x000fd00000000000 */
[----:B------:R-:W-:-:S08]  /*0310*/  DFMA R4, R10, -0.15625, R4 ;  /* 0xbfc400000a04782b */ /* 0x000fd00000000004 */
[C---:B------:R-:W-:Y:S02]  /*0320*/  DMUL R8, R4.reuse, R4 ;  /* 0x0000000404087228 */ /* 0x040fe40000000000 */
[----:B------:R-:W-:-:S06]  /*0330*/  DADD R14, -R4, -0.15625 ;  /* 0xbfc40000040e7429 */ /* 0x000fcc0000000100 */
[----:B------:R-:W-:Y:S01]  /*0340*/  DFMA R6, R8, UR4, R6 ;  /* 0x0000000408067c2b */ /* 0x000fe20008000006 */
[----:B------:R-:W-:Y:S01]  /*0350*/  UMOV UR4, 0x75488a3f ;  /* 0x75488a3f00047882 */ /* 0x000fe20000000000 */
[----:B------:R-:W-:Y:S01]  /*0360*/  UMOV UR5, 0x3ef3b20a ;  /* 0x3ef3b20a00057882 */ /* 0x000fe20000000000 */
[----:B------:R-:W-:Y:S02]  /*0370*/  DADD R18, R14, R14 ;  /* 0x000000000e127229 */ /* 0x000fe4000000000e */
[----:B------:R-:W-:-:S03]  /*0380*/  DMUL R14, R4, R4 ;  /* 0x00000004040e7228 */ /* 0x000fc60000000000 */
[----:B------:R-:W-:Y:S01]  /*0390*/  DFMA R6, R8, R6, UR4 ;  /* 0x0000000408067e2b */ /* 0x000fe20008000006 */
[----:B------:R-:W-:Y:S01]  /*03a0*/  UMOV UR4, 0xe4faecd5 ;  /* 0xe4faecd500047882 */ /* 0x000fe20000000000 */
[----:B------:R-:W-:Y:S01]  /*03b0*/  UMOV UR5, 0x3f1745cd ;  /* 0x3f1745cd00057882 */ /* 0x000fe20000000000 */
[C---:B------:R-:W-:Y:S02]  /*03c0*/  DFMA R18, -R4.reuse, -0.15625, R18 ;  /* 0xbfc400000412782b */ /* 0x040fe40000000112 */
[----:B------:R-:W-:-:S03]  /*03d0*/  DFMA R22, R4, R4, -R14 ;  /* 0x000000040416722b */ /* 0x000fc6000000080e */
[----:B------:R-:W-:Y:S01]  /*03e0*/  DFMA R6, R8, R6, UR4 ;  /* 0x0000000408067e2b */ /* 0x000fe20008000006 */
[----:B------:R-:W-:Y:S01]  /*03f0*/  UMOV UR4, 0x258a578b ;  /* 0x258a578b00047882 */ /* 0x000fe20000000000 */
[----:B------:R-:W-:Y:S01]  /*0400*/  UMOV UR5, 0x3f3c71c7 ;  /* 0x3f3c71c700057882 */ /* 0x000fe20000000000 */
[----:B------:R-:W-:-:S05]  /*0410*/  DMUL R10, R10, R18 ;  /* 0x000000120a0a7228 */ /* 0x000fca0000000000 */
[----:B------:R-:W-:Y:S01]  /*0420*/  DFMA R6, R8, R6, UR4 ;  /* 0x0000000408067e2b */ /* 0x000fe20008000006 */
[----:B------:R-:W-:Y:S01]  /*0430*/  UMOV UR4, 0x9242b910 ;  /* 0x9242b91000047882 */ /* 0x000fe20000000000 */
[----:B------:R-:W-:-:S03]  /*0440*/  UMOV UR5, 0x3f624924 ;  /* 0x3f62492400057882 */ /* 0x000fc60000000000 */
[----:B------:R-:W-:Y:S01]  /*0450*/  IADD3 R25, PT, PT, R11, 0x100000, RZ ;  /* 0x001000000b197810 */ /* 0x000fe20007ffe0ff */
[----:B------:R-:W-:Y:S02]  /*0460*/  IMAD.MOV.U32 R24, RZ, RZ, R10 ;  /* 0x000000ffff187224 */ /* 0x000fe400078e000a */
[----:B------:R-:W-:Y:S01]  /*0470*/  DFMA R6, R8, R6, UR4 ;  /* 0x0000000408067e2b */ /* 0x000fe20008000006 */
[----:B------:R-:W-:Y:S01]  /*0480*/  UMOV UR4, 0x99999dfb ;  /* 0x99999dfb00047882 */ /* 0x000fe20000000000 */
[----:B------:R-:W-:Y:S02]  /*0490*/  UMOV UR5, 0x3f899999 ;  /* 0x3f89999900057882 */ /* 0x000fe40000000000 */
[----:B------:R-:W-:-:S04]  /*04a0*/  DFMA R22, R4, R24, R22 ;  /* 0x000000180416722b */ /* 0x000fc80000000016 */
[----:B------:R-:W-:Y:S01]  /*04b0*/  DFMA R12, R8, R6, UR4 ;  /* 0x00000004080c7e2b */ /* 0x000fe20008000006 */
[----:B------:R-:W-:Y:S01]  /*04c0*/  UMOV UR4, 0x55555555 ;  /* 0x5555555500047882 */ /* 0x000fe20000000000 */
[----:B------:R-:W-:-:S06]  /*04d0*/  UMOV UR5, 0x3fb55555 ;  /* 0x3fb5555500057882 */ /* 0x000fcc0000000000 */
[----:B------:R-:W-:-:S08]  /*04e0*/  DFMA R6, R8, R12, UR4 ;  /* 0x0000000408067e2b */ /* 0x000fd0000800000c */
[----:B------:R-:W-:Y:S01]  /*04f0*/  DADD R20, -R6, UR4 ;  /* 0x0000000406147e29 */ /* 0x000fe20008000100 */
[----:B------:R-:W-:Y:S01]  /*0500*/  UMOV UR4, 0xb9e7b0 ;  /* 0x00b9e7b000047882 */ /* 0x000fe20000000000 */
[----:B------:R-:W-:-:S06]  /*0510*/  UMOV UR5, 0x3c46a4cb ;  /* 0x3c46a4cb00057882 */ /* 0x000fcc0000000000 */
[----:B------:R-:W-:Y:S02]  /*0520*/  DFMA R12, R8, R12, R20 ;  /* 0x0000000c080c722b */ /* 0x000fe40000000014 */
[----:B------:R-:W-:-:S06]  /*0530*/  DMUL R8, R4, R14 ;  /* 0x0000000e04087228 */ /* 0x000fcc0000000000 */
[----:B------:R-:W-:Y:S01]  /*0540*/  DADD R12, R12, -UR4 ;  /* 0x800000040c0c7e29 */ /* 0x000fe20008000000 */
[----:B------:R-:W-:Y:S01]  /*0550*/  UMOV UR4, 0x0 ;  /* 0x0000000000047882 */ /* 0x000fe20000000000 */
[----:B------:R-:W-:Y:S01]  /*0560*/  DFMA R20, R4, R14, -R8 ;  /* 0x0000000e0414722b */ /* 0x000fe20000000808 */
[----:B------:R-:W-:-:S05]  /*0570*/  UMOV UR5, 0x40140000 ;  /* 0x4014000000057882 */ /* 0x000fca0000000000 */
[----:B------:R-:W-:Y:S02]  /*0580*/  DADD R18, R6, R12 ;  /* 0x0000000006127229 */ /* 0x000fe4000000000c */
[----:B------:R-:W-:-:S06]  /*0590*/  DFMA R20, R10, R14, R20 ;  /* 0x0000000e0a14722b */ /* 0x000fcc0000000014 */
[----:B------:R-:W-:Y:S02]  /*05a0*/  DMUL R14, R18, R8 ;  /* 0x00000008120e7228 */ /* 0x000fe40000000000 */
[----:B------:R-:W-:Y:S02]  /*05b0*/  DFMA R20, R4, R22, R20 ;  /* 0x000000160414722b */ /* 0x000fe40000000014 */
[----:B------:R-:W-:-:S04]  /*05c0*/  DADD R6, R6, -R18 ;  /* 0x0000000006067229 */ /* 0x000fc80000000812 */
[----:B------:R-:W-:-:S04]  /*05d0*/  DFMA R22, R18, R8, -R14 ;  /* 0x000000081216722b */ /* 0x000fc8000000080e */
[----:B------:R-:W-:-:S04]  /*05e0*/  DADD R6, R12, R6 ;  /* 0x000000000c067229 */ /* 0x000fc80000000006 */
[----:B------:R-:W-:-:S08]  /*05f0*/  DFMA R20, R18, R20, R22 ;  /* 0x000000141214722b */ /* 0x000fd00000000016 */
[----:B------:R-:W-:-:S08]  /*0600*/  DFMA R20, R6, R8, R20 ;  /* 0x000000080614722b */ /* 0x000fd00000000014 */
[----:B------:R-:W-:-:S08]  /*0610*/  DADD R8, R14, R20 ;  /* 0x000000000e087229 */ /* 0x000fd00000000014 */
[--C-:B------:R-:W-:Y:S02]  /*0620*/  DADD R6, R4, R8.reuse ;  /* 0x0000000004067229 */ /* 0x100fe40000000008 */
[----:B------:R-:W-:-:S06]  /*0630*/  DADD R14, R14, -R8 ;  /* 0x000000000e0e7229 */ /* 0x000fcc0000000808 */
[----:B------:R-:W-:Y:S02]  /*0640*/  DADD R4, R4, -R6 ;  /* 0x0000000004047229 */ /* 0x000fe40000000806 */
[----:B------:R-:W-:-:S06]  /*0650*/  DADD R14, R20, R14 ;  /* 0x00000000140e7229 */ /* 0x000fcc000000000e */
[----:B------:R-:W-:Y:S01]  /*0660*/  DADD R4, R8, R4 ;  /* 0x0000000008047229 */ /* 0x000fe20000000004 */
[----:B------:R-:W-:Y:S01]  /*0670*/  IMAD.MOV.U32 R8, RZ, RZ, -0x105c611 ;  /* 0xfefa39efff087424 */ /* 0x000fe200078e00ff */
[----:B------:R-:W-:-:S06]  /*0680*/  MOV R9, 0x3fe62e42 ;  /* 0x3fe62e4200097802 */ /* 0x000fcc0000000f00 */
[----:B------:R-:W-:-:S08]  /*0690*/  DADD R4, R14, R4 ;  /* 0x000000000e047229 */ /* 0x000fd00000000004 */
[----:B------:R-:W-:Y:S01]  /*06a0*/  DADD R10, R10, R4 ;  /* 0x000000000a0a7229 */ /* 0x000fe20000000004 */
[----:B------:R-:W-:Y:S02]  /*06b0*/  IMAD.MOV.U32 R4, RZ, RZ, -0x105c611 ;  /* 0xfefa39efff047424 */ /* 0x000fe400078e00ff */
[----:B------:R-:W-:-:S05]  /*06c0*/  IMAD.MOV.U32 R5, RZ, RZ, 0x3fe62e42 ;  /* 0x3fe62e42ff057424 */ /* 0x000fca00078e00ff */
[----:B------:R-:W-:-:S08]  /*06d0*/  DADD R12, R6, R10 ;  /* 0x00000000060c7229 */ /* 0x000fd0000000000a */
[--C-:B------:R-:W-:Y:S02]  /*06e0*/  DFMA R8, R8, UR4, R12.reuse ;  /* 0x0000000408087c2b */ /* 0x100fe4000800000c */
[----:B------:R-:W-:-:S06]  /*06f0*/  DADD R6, R6, -R12 ;  /* 0x0000000006067229 */ /* 0x000fcc000000080c */
[----:B------:R-:W-:Y:S02]  /*0700*/  DFMA R14, -R4, 5, R8 ;  /* 0x40140000040e782b */ /* 0x000fe40000000108 */
[----:B------:R-:W-:Y:S01]  /*0710*/  DADD R6, R10, R6 ;  /* 0x000000000a067229 */ /* 0x000fe20000000006 */
[----:B------:R-:W-:Y:S01]  /*0720*/  MOV R10, 0x3b39803f ;  /* 0x3b39803f000a7802 */ /* 0x000fe20000000f00 */
[----:B------:R-:W-:-:S04]  /*0730*/  IMAD.MOV.U32 R11, RZ, RZ, 0x3c7abc9e ;  /* 0x3c7abc9eff0b7424 */ /* 0x000fc800078e00ff */
[----:B------:R-:W-:-:S08]  /*0740*/  DADD R14, -R12, R14 ;  /* 0x000000000c0e7229 */ /* 0x000fd0000000010e */
[----:B------:R-:W-:-:S08]  /*0750*/  DADD R6, R6, -R14 ;  /* 0x0000000006067229 */ /* 0x000fd0000000080e */
[----:B------:R-:W-:Y:S01]  /*0760*/  DFMA R10, R10, UR4, R6 ;  /* 0x000000040a0a7c2b */ /* 0x000fe20008000006 */
[----:B------:R-:W-:Y:S01]  /*0770*/  UMOV UR4, 0x55555555 ;  /* 0x5555555500047882 */ /* 0x000fe20000000000 */
[----:B------:R-:W-:-:S06]  /*0780*/  UMOV UR5, 0x3fd55555 ;  /* 0x3fd5555500057882 */ /* 0x000fcc0000000000 */
[----:B------:R-:W-:-:S08]  /*0790*/  DADD R12, R8, R10 ;  /* 0x00000000080c7229 */ /* 0x000fd0000000000a */
[----:B------:R-:W-:Y:S02]  /*07a0*/  DADD R8, R8, -R12 ;  /* 0x0000000008087229 */ /* 0x000fe4000000080c */
[----:B------:R-:W-:-:S06]  /*07b0*/  DMUL R6, R12, UR4 ;  /* 0x000000040c067c28 */ /* 0x000fcc0008000000 */
[----:B------:R-:W-:Y:S02]  /*07c0*/  DADD R8, R10, R8 ;  /* 0x000000000a087229 */ /* 0x000fe40000000008 */
[----:B------:R-:W-:Y:S01]  /*07d0*/  DFMA R12, R12, UR4, -R6 ;  /* 0x000000040c0c7c2b */ /* 0x000fe20008000806 */
[----:B------:R-:W-:Y:S01]  /*07e0*/  IMAD.MOV.U32 R10, RZ, RZ, 0x652b82fe ;  /* 0x652b82feff0a7424 */ /* 0x000fe200078e00ff */
[----:B------:R-:W-:-:S06]  /*07f0*/  MOV R11, 0x3ff71547 ;  /* 0x3ff71547000b7802 */ /* 0x000fcc0000000f00 */
[----:B------:R-:W-:Y:S01]  /*0800*/  DFMA R12, R8, UR4, R12 ;  /* 0x00000004080c7c2b */ /* 0x000fe2000800000c */
[----:B------:R-:W-:Y:S01]  /*0810*/  UMOV UR4, 0x3b39803f ;  /* 0x3b39803f00047882 */ /* 0x000fe20000000000 */
[----:B------:R-:W-:-:S06]  /*0820*/  UMOV UR5, 0x3c7abc9e ;  /* 0x3c7abc9e00057882 */ /* 0x000fcc0000000000 */
[----:B------:R-:W-:-:S08]  /*0830*/  DADD R8, R6, R12 ;  /* 0x0000000006087229 */ /* 0x000fd0000000000c */
[----:B------:R-:W-:Y:S02]  /*0840*/  DFMA R10, R8, R10, 6.75539944105574400000e+15 ;  /* 0x43380000080a742b */ /* 0x000fe4000000000a */
[----:B------:R-:W-:Y:S01]  /*0850*/  FSETP.GEU.AND P0, PT, |R9|, 4.1917929649353027344, PT ;  /* 0x4086232b0900780b */ /* 0x000fe20003f0e200 */
[----:B------:R-:W-:-:S05]  /*0860*/  DADD R6, R6, -R8 ;  /* 0x0000000006067229 */ /* 0x000fca0000000808 */
[----:B------:R-:W-:-:S03]  /*0870*/  DADD R14, R10, -6.75539944105574400000e+15 ;  /* 0xc33800000a0e7429 */ /* 0x000fc60000000000 */
[----:B------:R-:W-:-:S05]  /*0880*/  DADD R12, R12, R6 ;  /* 0x000000000c0c7229 */ /* 0x000fca0000000006 */
[----:B------:R-:W-:-:S08]  /*0890*/  DFMA R4, R14, -R4, R8 ;  /* 0x800000040e04722b */ /* 0x000fd00000000008 */
[----:B------:R-:W-:Y:S01]  /*08a0*/  DFMA R4, R14, -UR4, R4 ;  /* 0x800000040e047c2b */ /* 0x000fe20008000004 */
[----:B------:R-:W-:Y:S01]  /*08b0*/  UMOV UR4, 0x69ce2bdf ;  /* 0x69ce2bdf00047882 */ /* 0x000fe20000000000 */
[----:B------:R-:W-:Y:S01]  /*08c0*/  IMAD.MOV.U32 R14, RZ, RZ, -0x35dec16 ;  /* 0xfca213eaff0e7424 */ /* 0x000fe200078e00ff */
[----:B------:R-:W-:Y:S01]  /*08d0*/  UMOV UR5, 0x3e5ade15 ;  /* 0x3e5ade1500057882 */ /* 0x000fe20000000000 */
[----:B------:R-:W-:-:S06]  /*08e0*/  IMAD.MOV.U32 R15, RZ, RZ, 0x3e928af3 ;  /* 0x3e928af3ff0f7424 */ /* 0x000fcc00078e00ff */
[----:B------:R-:W-:Y:S01]  /*08f0*/  DFMA R14, R4, UR4, R14 ;  /* 0x00000004040e7c2b */ /* 0x000fe2000800000e */
[----:B------:R-:W-:Y:S01]  /*0900*/  UMOV UR4, 0x62401315 ;  /* 0x6240131500047882 */ /* 0x000fe20000000000 */
[----:B------:R-:W-:-:S06]  /*0910*/  UMOV UR5, 0x3ec71dee ;  /* 0x3ec71dee00057882 */ /* 0x000fcc0000000000 */
[----:B------:R-:W-:Y:S01]  /*0920*/  DFMA R14, R4, R14, UR4 ;  /* 0x00000004040e7e2b */ /* 0x000fe2000800000e */
        /* <DEDUP_REMOVED lines=20> */
[----:B------:R-:W-:-:S08]  /*0a70*/  DFMA R14, R4, R14, UR4 ;  /* 0x00000004040e7e2b */ /* 0x000fd0000800000e */
[----:B------:R-:W-:-:S08]  /*0a80*/  DFMA R14, R4, R14, 1 ;  /* 0x3ff00000040e742b */ /* 0x000fd0000000000e */
[----:B------:R-:W-:-:S10]  /*0a90*/  DFMA R4, R4, R14, 1 ;  /* 0x3ff000000404742b */ /* 0x000fd4000000000e */
[----:B------:R-:W-:Y:S01]  /*0aa0*/  LEA R7, R10, R5, 0x14 ;  /* 0x000000050a077211 */ /* 0x000fe200078ea0ff */
[----:B------:R-:W-:Y:S01]  /*0ab0*/  IMAD.MOV.U32 R6, RZ, RZ, R4 ;  /* 0x000000ffff067224 */ /* 0x000fe200078e0004 */
[----:B------:R-:W-:Y:S06]  /*0ac0*/  @!P0 BRA `(.L_x_2) ;  /* 0x0000000000348947 */ /* 0x000fec0003800000 */
[----:B------:R-:W-:Y:S01]  /*0ad0*/  FSETP.GEU.AND P1, PT, |R9|, 4.2275390625, PT ;  /* 0x408748000900780b */ /* 0x000fe20003f2e200 */
[C---:B------:R-:W-:Y:S02]  /*0ae0*/  DADD R6, R8.reuse, +INF ;  /* 0x7ff0000008067429 */ /* 0x040fe40000000000 */
[----:B------:R-:W-:-:S08]  /*0af0*/  DSETP.GEU.AND P0, PT, R8, RZ, PT ;  /* 0x000000ff0800722a */ /* 0x000fd00003f0e000 */
[----:B------:R-:W-:Y:S02]  /*0b00*/  FSEL R6, R6, RZ, P0 ;  /* 0x000000ff06067208 */ /* 0x000fe40000000000 */
[----:B------:R-:W-:Y:S01]  /*0b10*/  FSEL R7, R7, RZ, P0 ;  /* 0x000000ff07077208 */ /* 0x000fe20000000000 */
[----:B------:R-:W-:Y:S06]  /*0b20*/  @P1 BRA `(.L_x_2) ;  /* 0x00000000001c1947 */ /* 0x000fec0003800000 */
[----:B------:R-:W-:-:S04]  /*0b30*/  LEA.HI R3, R10, R10, RZ, 0x1 ;  /* 0x0000000a0a037211 */ /* 0x000fc800078f08ff */
[----:B------:R-:W-:-:S04]  /*0b40*/  SHF.R.S32.HI R3, RZ, 0x1, R3 ;  /* 0x00000001ff037819 */ /* 0x000fc80000011403 */
[----:B------:R-:W-:Y:S01]  /*0b50*/  LEA R5, R3, R5, 0x14 ;  /* 0x0000000503057211 */ /* 0x000fe200078ea0ff */
[----:B------:R-:W-:-:S05]  /*0b60*/  IMAD.IADD R6, R10, 0x1, -R3 ;  /* 0x000000010a067824 */ /* 0x000fca00078e0a03 */
[----:B------:R-:W-:Y:S01]  /*0b70*/  LEA R7, R6, 0x3ff00000, 0x14 ;  /* 0x3ff0000006077811 */ /* 0x000fe200078ea0ff */
[----:B------:R-:W-:-:S06]  /*0b80*/  IMAD.MOV.U32 R6, RZ, RZ, RZ ;  /* 0x000000ffff067224 */ /* 0x000fcc00078e00ff */
[----:B------:R-:W-:-:S11]  /*0b90*/  DMUL R6, R4, R6 ;  /* 0x0000000604067228 */ /* 0x000fd60000000000 */
.L_x_2:
[----:B------:R-:W-:Y:S01]  /*0ba0*/  DFMA R12, R12, R6, R6 ;  /* 0x000000060c0c722b */ /* 0x000fe20000000006 */
[----:B------:R-:W-:Y:S01]  /*0bb0*/  IMAD.MOV.U32 R4, RZ, RZ, R0 ;  /* 0x000000ffff047224 */ /* 0x000fe200078e0000 */
[----:B------:R-:W-:Y:S01]  /*0bc0*/  DSETP.NEU.AND P0, PT, |R6|, +INF , PT ;  /* 0x7ff000000600742a */ /* 0x000fe20003f0d200 */
[----:B------:R-:W-:-:S07]  /*0bd0*/  MOV R5, 0x0 ;  /* 0x0000000000057802 */ /* 0x000fce0000000f00 */
[----:B------:R-:W-:Y:S02]  /*0be0*/  FSEL R8, R6, R12, !P0 ;  /* 0x0000000c06087208 */ /* 0x000fe40004000000 */
[----:B------:R-:W-:Y:S01]  /*0bf0*/  FSEL R9, R7, R13, !P0 ;  /* 0x0000000d07097208 */ /* 0x000fe20004000000 */
[----:B------:R-:W-:Y:S06]  /*0c00*/  RET.REL.NODEC R4 `(_Z8dquarticddddd) ;  /* 0xfffffff004fc7950 */ /* 0x000fec0003c3ffff */
.L_x_3:
[----:B------:R-:W-:-:S00]  /*0c10*/  BRA `(.L_x_3) ;  /* 0xfffffffc00fc7947 */ /* 0x000fc0000383ffff */
[----:B------:R-:W-:-:S00]  /*0c20*/  NOP ;  /* 0x0000000000007918 */ /* 0x000fc00000000000 */
        /* <DEDUP_REMOVED lines=13> */
.L_x_6:


//--------------------- .text._Z8fquarticfffff    --------------------------
	.section	.text._Z8fquarticfffff,"ax",@progbits
	.align	128
        .global         _Z8fquarticfffff
        .type           _Z8fquarticfffff,@function
        .size           _Z8fquarticfffff,(.L_x_8 - _Z8fquarticfffff)
        .other          _Z8fquarticfffff,@"STO_CUDA_ENTRY STV_DEFAULT"
_Z8fquarticfffff:
.text._Z8fquarticfffff:
[----:B------:R-:W0:Y:S01]  /*0000*/  LDC R1, c[0x0][0x37c] ;  /* 0x0000df00ff017b82 */ /* 0x000e220000000800 */
[----:B------:R-:W1:Y:S01]  /*0010*/  LDCU.128 UR4, c[0x0][0x380] ;  /* 0x00007000ff0477ac */ /* 0x000e620008000c00 */
[----:B------:R-:W2:Y:S01]  /*0020*/  S2R R18, SR_TID.X ;  /* 0x0000000000127919 */ /* 0x000ea20000002100 */
[----:B0-----:R-:W-:Y:S01]  /*0030*/  VIADD R1, R1, 0xffffffd0 ;  /* 0xffffffd001017836 */ /* 0x001fe20000000000 */
[----:B------:R-:W-:Y:S01]  /*0040*/  MOV R0, 0x0 ;  /* 0x0000000000007802 */ /* 0x000fe20000000f00 */
[----:B------:R-:W0:Y:S03]  /*0050*/  LDCU UR8, c[0x0][0x390] ;  /* 0x00007200ff0877ac */ /* 0x000e260008000800 */
[----:B------:R3:W4:Y:S01]  /*0060*/  LDC.64 R16, c[0x4][R0] ;  /* 0x0100000000107b82 */ /* 0x0007220000000a00 */
[----:B-1----:R-:W-:Y:S01]  /*0070*/  F2F.F64.F32 R8, UR5 ;  /* 0x0000000500087d10 */ /* 0x002fe20008201800 */
[----:B------:R-:W1:Y:S07]  /*0080*/  LDCU UR5, c[0x0][0x2fc] ;  /* 0x00005f80ff0577ac */ /* 0x000e6e0008000800 */
[----:B------:R-:W5:Y:S01]  /*0090*/  F2F.F64.F32 R10, UR6 ;  /* 0x00000006000a7d10 */ /* 0x000f620008201800 */
[----:B--2---:R3:W-:Y:S07]  /*00a0*/  STL [R1], R18 ;  /* 0x0000001201007387 */ /* 0x0047ee0000100800 */
[----:B------:R-:W-:Y:S01]  /*00b0*/  F2F.F64.F32 R12, UR7 ;  /* 0x00000007000c7d10 */ /* 0x000fe20008201800 */
[----:B------:R-:W2:Y:S01]  /*00c0*/  LDCU.64 UR6, c[0x4][0x8] ;  /* 0x01000100ff0677ac */ /* 0x000ea20008000a00 */
[----:B-----5:R3:W-:Y:S06]  /*00d0*/  STL.128 [R1+0x10], R8 ;  /* 0x0000100801007387 */ /* 0x0207ec0000100c00 */
[----:B0-----:R-:W0:Y:S08]  /*00e0*/  F2F.F64.F32 R14, UR8 ;  /* 0x00000008000e7d10 */ /* 0x001e300008201800 */
[----:B------:R-:W5:Y:S01]  /*00f0*/  F2F.F64.F32 R2, UR4 ;  /* 0x0000000400027d10 */ /* 0x000f620008201800 */
[----:B------:R-:W1:Y:S01]  /*0100*/  LDCU UR4, c[0x0][0x2f8] ;  /* 0x00005f00ff0477ac */ /* 0x000e620008000800 */
[----:B--2---:R-:W-:Y:S01]  /*0110*/  IMAD.U32 R4, RZ, RZ, UR6 ;  /* 0x00000006ff047e24 */ /* 0x004fe2000f8e00ff */
[----:B------:R-:W-:Y:S01]  /*0120*/  MOV R5, UR7 ;  /* 0x0000000700057c02 */ /* 0x000fe20008000f00 */
[----:B0-----:R3:W-:Y:S04]  /*0130*/  STL.128 [R1+0x20], R12 ;  /* 0x0000200c01007387 */ /* 0x0017e80000100c00 */
[----:B-----5:R3:W-:Y:S01]  /*0140*/  STL.64 [R1+0x8], R2 ;  /* 0x0000080201007387 */ /* 0x0207e20000100a00 */
[----:B-1----:R-:W-:-:S05]  /*0150*/  IADD3 R6, P0, PT, R1, UR4, RZ ;  /* 0x0000000401067c10 */ /* 0x002fca000ff1e0ff */
[----:B----4-:R-:W-:-:S08]  /*0160*/  IMAD.X R7, RZ, RZ, UR5, P0 ;  /* 0x00000005ff077e24 */ /* 0x010fd000080e06ff */
[----:B------:R-:W-:-:S07]  /*0170*/  LEPC R20, `(.L_x_4) ;  /* 0x000000001014794e */ /* 0x000fce0000000000 */
[----:B---3--:R-:W-:Y:S05]  /*0180*/  CALL.ABS.NOINC R16 ;  /* 0x0000000010007343 */ /* 0x008fea0003c00000 */
.L_x_4:
[----:B------:R-:W-:Y:S05]  /*0190*/  EXIT ;  /* 0x000000000000794d */ /* 0x000fea0003800000 */
.L_x_5:
        /* <DEDUP_REMOVED lines=14> */
.L_x_8:


//--------------------- .nv.global.init           --------------------------
	.section	.nv.global.init,"aw",@progbits
.nv.global.init:
	.type		$str$2,@object
	.size		$str$2,($str - $str$2)
$str$2:
        /*0000*/ 	.byte	0x63, 0x75, 0x62, 0x69, 0x63, 0x5f, 0x72, 0x6f, 0x6f, 0x74, 0x28, 0x32, 0x37, 0x29, 0x20, 0x25
        /*0010*/ 	.byte	0x67, 0x20, 0x0a, 0x00
	.type		$str,@object
	.size		$str,($str$1 - $str)
$str:
        /*0014*/ 	.byte	0x66, 0x71, 0x75, 0x61, 0x72, 0x74, 0x69, 0x63, 0x20, 0x25, 0x64, 0x2c, 0x20, 0x61, 0x34, 0x3d
        /*0024*/ 	.byte	0x25, 0x67, 0x20, 0x61, 0x33, 0x3d, 0x25, 0x67, 0x20, 0x61, 0x32, 0x3d, 0x25, 0x67, 0x20, 0x61
        /*0034*/ 	.byte	0x31, 0x3d, 0x25, 0x67, 0x20, 0x61, 0x30, 0x3d, 0x25, 0x67, 0x20, 0x0a, 0x00
	.type		$str$1,@object
	.size		$str$1,(.L_1 - $str$1)
$str$1:
        /*0041*/ 	.byte	0x64, 0x71, 0x75, 0x61, 0x72, 0x74, 0x69, 0x63, 0x20, 0x25, 0x64, 0x2c, 0x20, 0x61, 0x5b, 0x34
        /*0051*/ 	.byte	0x5d, 0x3d, 0x25, 0x67, 0x20, 0x61, 0x5b, 0x33, 0x5d, 0x3d, 0x25, 0x67, 0x20, 0x61, 0x5b, 0x32
        /*0061*/ 	.byte	0x5d, 0x3d, 0x25, 0x67, 0x20, 0x61, 0x5b, 0x31, 0x5d, 0x3d, 0x25, 0x67, 0x20, 0x61, 0x5b, 0x30
        /*0071*/ 	.byte	0x5d, 0x3d, 0x25, 0x67, 0x20, 0x0a, 0x00
.L_1:


//--------------------- .nv.shared.reserved.0     --------------------------
	.section	.nv.shared.reserved.0,"aw",@nobits
	.weak		__nv_reservedSMEM_offset_0_alias
	.size		__nv_reservedSMEM_offset_0_alias, 0, 64
	.other		__nv_reservedSMEM_offset_0_alias,@"STO_CUDA_RESERVED_SHARED STV_DEFAULT"
__nv_reservedSMEM_offset_0_alias:
	.zero		0
	.zero		64


//--------------------- .nv.constant0._Z8dquarticddddd --------------------------
	.section	.nv.constant0._Z8dquarticddddd,"a",@progbits
	.sectionflags	@""
	.align	4
.nv.constant0._Z8dquarticddddd:
	.zero		936


//--------------------- .nv.constant0._Z8fquarticfffff --------------------------
	.section	.nv.constant0._Z8fquarticfffff,"a",@progbits
	.sectionflags	@""
	.align	4
.nv.constant0._Z8fquarticfffff:
	.zero		916


//--------------------- SYMBOLS --------------------------

	.type		.nv.reservedSmem.offset0,@object
	.size		.nv.reservedSmem.offset0,0x4
	.type		vprintf,@function
